	.headerflags	@"EF_CUDA_TEXMODE_UNIFIED EF_CUDA_64BIT_ADDRESS EF_CUDA_ACCELERATORS EF_CUDA_SM90 EF_CUDA_VIRTUAL_SM(EF_CUDA_SM90)"
	.elftype	@"ET_EXEC"


//--------------------- .nv.info                  --------------------------
	.section	.nv.info,"",@"SHT_CUDA_INFO"
	.align	4


	//----- nvinfo : EIATTR_REGCOUNT
	.align		4
        /*0000*/ 	.byte	0x04, 0x2f
        /*0002*/ 	.short	(.L_2 - .L_1)
	.align		4
.L_1:
        /*0004*/ 	.word	index@(triton_red_fused_convolution_native_layer_norm_32)
        /*0008*/ 	.word	0x00000020


	//----- nvinfo : EIATTR_MIN_STACK_SIZE
	.align		4
.L_2:
        /*000c*/ 	.byte	0x04, 0x12
        /*000e*/ 	.short	(.L_4 - .L_3)
	.align		4
.L_3:
        /*0010*/ 	.word	index@(triton_red_fused_convolution_native_layer_norm_32)
        /*0014*/ 	.word	0x00000000


	//----- nvinfo : EIATTR_FRAME_SIZE
	.align		4
.L_4:
        /*0018*/ 	.byte	0x04, 0x11
        /*001a*/ 	.short	(.L_6 - .L_5)
	.align		4
.L_5:
        /*001c*/ 	.word	index@(triton_red_fused_convolution_native_layer_norm_32)
        /*0020*/ 	.word	0x00000000


	//----- nvinfo : EIATTR_MIN_STACK_SIZE
	.align		4
.L_6:
        /*0024*/ 	.byte	0x04, 0x12
        /*0026*/ 	.short	(.L_8 - .L_7)
	.align		4
.L_7:
        /*0028*/ 	.word	index@(triton_red_fused_convolution_native_layer_norm_32)
        /*002c*/ 	.word	0x00000000
.L_8:


//--------------------- .nv.info.triton_red_fused_convolution_native_layer_norm_32 --------------------------
	.section	.nv.info.triton_red_fused_convolution_native_layer_norm_32,"",@"SHT_CUDA_INFO"
	.sectionflags	@""
	.align	4


	//----- nvinfo : EIATTR_CUDA_API_VERSION
	.align		4
        /*0000*/ 	.byte	0x04, 0x37
        /*0002*/ 	.short	(.L_10 - .L_9)
.L_9:
        /*0004*/ 	.word	0x0000007c


	//----- nvinfo : EIATTR_KPARAM_INFO
	.align		4
.L_10:
        /*0008*/ 	.byte	0x04, 0x17
        /*000a*/ 	.short	(.L_12 - .L_11)
.L_11:
        /*000c*/ 	.word	0x00000000
        /*0010*/ 	.short	0x0008
        /*0012*/ 	.short	0x003c
        /*0014*/ 	.byte	0x00, 0xf0, 0x11, 0x00


	//----- nvinfo : EIATTR_KPARAM_INFO
	.align		4
.L_12:
        /*0018*/ 	.byte	0x04, 0x17
        /*001a*/ 	.short	(.L_14 - .L_13)
.L_13:
        /*001c*/ 	.word	0x00000000
        /*0020*/ 	.short	0x0007
        /*0022*/ 	.short	0x0038
        /*0024*/ 	.byte	0x00, 0xf0, 0x11, 0x00


	//----- nvinfo : EIATTR_KPARAM_INFO
	.align		4
.L_14:
        /*0028*/ 	.byte	0x04, 0x17
        /*002a*/ 	.short	(.L_16 - .L_15)
.L_15:
        /*002c*/ 	.word	0x00000000
        /*0030*/ 	.short	0x0006
        /*0032*/ 	.short	0x0030
        /*0034*/ 	.byte	0x00, 0xf4, 0x21, 0x00


	//----- nvinfo : EIATTR_KPARAM_INFO
	.align		4
.L_16:
        /*0038*/ 	.byte	0x04, 0x17
        /*003a*/ 	.short	(.L_18 - .L_17)
.L_17:
        /*003c*/ 	.word	0x00000000
        /*0040*/ 	.short	0x0005
        /*0042*/ 	.short	0x0028
        /*0044*/ 	.byte	0x00, 0xf4, 0x21, 0x00


	//----- nvinfo : EIATTR_KPARAM_INFO
	.align		4
.L_18:
        /*0048*/ 	.byte	0x04, 0x17
        /*004a*/ 	.short	(.L_20 - .L_19)
.L_19:
        /*004c*/ 	.word	0x00000000
        /*0050*/ 	.short	0x0004
        /*0052*/ 	.short	0x0020
        /*0054*/ 	.byte	0x00, 0xf4, 0x21, 0x00


	//----- nvinfo : EIATTR_KPARAM_INFO
	.align		4
.L_20:
        /*0058*/ 	.byte	0x04, 0x17
        /*005a*/ 	.short	(.L_22 - .L_21)
.L_21:
        /*005c*/ 	.word	0x00000000
        /*0060*/ 	.short	0x0003
        /*0062*/ 	.short	0x0018
        /*0064*/ 	.byte	0x00, 0xf4, 0x21, 0x00


	//----- nvinfo : EIATTR_KPARAM_INFO
	.align		4
.L_22:
        /*0068*/ 	.byte	0x04, 0x17
        /*006a*/ 	.short	(.L_24 - .L_23)
.L_23:
        /*006c*/ 	.word	0x00000000
        /*0070*/ 	.short	0x0002
        /*0072*/ 	.short	0x0010
        /*0074*/ 	.byte	0x00, 0xf4, 0x21, 0x00


	//----- nvinfo : EIATTR_KPARAM_INFO
	.align		4
.L_24:
        /*0078*/ 	.byte	0x04, 0x17
        /*007a*/ 	.short	(.L_26 - .L_25)
.L_25:
        /*007c*/ 	.word	0x00000000
        /*0080*/ 	.short	0x0001
        /*0082*/ 	.short	0x0008
        /*0084*/ 	.byte	0x00, 0xf4, 0x21, 0x00


	//----- nvinfo : EIATTR_KPARAM_INFO
	.align		4
.L_26:
        /*0088*/ 	.byte	0x04, 0x17
        /*008a*/ 	.short	(.L_28 - .L_27)
.L_27:
        /*008c*/ 	.word	0x00000000
        /*0090*/ 	.short	0x0000
        /*0092*/ 	.short	0x0000
        /*0094*/ 	.byte	0x00, 0xf4, 0x21, 0x00


	//----- nvinfo : EIATTR_SPARSE_MMA_MASK
	.align		4
.L_28:
        /*0098*/ 	.byte	0x03, 0x50
        /*009a*/ 	.short	0x0000


	//----- nvinfo : EIATTR_MAXREG_COUNT
	.align		4
        /*009c*/ 	.byte	0x03, 0x1b
        /*009e*/ 	.short	0x00ff


	//----- nvinfo : EIATTR_COOP_GROUP_MASK_REGIDS
	.align		4
        /*00a0*/ 	.byte	0x04, 0x29
        /*00a2*/ 	.short	(.L_30 - .L_29)


	//   ....[0]....
.L_29:
        /*00a4*/ 	.word	0xffffffff


	//   ....[1]....
        /*00a8*/ 	.word	0xffffffff


	//   ....[2]....
        /*00ac*/ 	.word	0xffffffff


	//   ....[3]....
        /*00b0*/ 	.word	0xffffffff


	//   ....[4]....
        /*00b4*/ 	.word	0xffffffff


	//   ....[5]....
        /*00b8*/ 	.word	0xffffffff


	//   ....[6]....
        /*00bc*/ 	.word	0xffffffff


	//   ....[7]....
        /*00c0*/ 	.word	0xffffffff


	//   ....[8]....
        /*00c4*/ 	.word	0xffffffff


	//   ....[9]....
        /*00c8*/ 	.word	0xffffffff


	//   ....[10]....
        /*00cc*/ 	.word	0xffffffff


	//   ....[11]....
        /*00d0*/ 	.word	0xffffffff


	//   ....[12]....
        /*00d4*/ 	.word	0xffffffff


	//   ....[13]....
        /*00d8*/ 	.word	0xffffffff


	//   ....[14]....
        /*00dc*/ 	.word	0xffffffff


	//   ....[15]....
        /*00e0*/ 	.word	0xffffffff


	//   ....[16]....
        /*00e4*/ 	.word	0xffffffff


	//   ....[17]....
        /*00e8*/ 	.word	0xffffffff


	//   ....[18]....
        /*00ec*/ 	.word	0xffffffff


	//   ....[19]....
        /*00f0*/ 	.word	0xffffffff


	//   ....[20]....
        /*00f4*/ 	.word	0xffffffff


	//   ....[21]....
        /*00f8*/ 	.word	0xffffffff


	//   ....[22]....
        /*00fc*/ 	.word	0xffffffff


	//   ....[23]....
        /*0100*/ 	.word	0xffffffff


	//----- nvinfo : EIATTR_COOP_GROUP_INSTR_OFFSETS
	.align		4
.L_30:
        /*0104*/ 	.byte	0x04, 0x28
        /*0106*/ 	.short	(.L_32 - .L_31)


	//   ....[0]....
.L_31:
        /*0108*/ 	.word	0x00000360


	//   ....[1]....
        /*010c*/ 	.word	0x00000530


	//   ....[2]....
        /*0110*/ 	.word	0x000005a0


	//   ....[3]....
        /*0114*/ 	.word	0x00000610


	//   ....[4]....
        /*0118*/ 	.word	0x00000680


	//   ....[5]....
        /*011c*/ 	.word	0x00000730


	//   ....[6]....
        /*0120*/ 	.word	0x00000760


	//   ....[7]....
        /*0124*/ 	.word	0x000007f0


	//   ....[8]....
        /*0128*/ 	.word	0x00000850


	//   ....[9]....
        /*012c*/ 	.word	0x000008c0


	//   ....[10]....
        /*0130*/ 	.word	0x00000980


	//   ....[11]....
        /*0134*/ 	.word	0x000009b0


	//   ....[12]....
        /*0138*/ 	.word	0x00000a00


	//   ....[13]....
        /*013c*/ 	.word	0x00000ae0


	//   ....[14]....
        /*0140*/ 	.word	0x00000b30


	//   ....[15]....
        /*0144*/ 	.word	0x00000c80


	//   ....[16]....
        /*0148*/ 	.word	0x00000c90


	//   ....[17]....
        /*014c*/ 	.word	0x00000ca0


	//   ....[18]....
        /*0150*/ 	.word	0x00000ce0


	//   ....[19]....
        /*0154*/ 	.word	0x00000e00


	//   ....[20]....
        /*0158*/ 	.word	0x00000e80


	//   ....[21]....
        /*015c*/ 	.word	0x00000ea0


	//   ....[22]....
        /*0160*/ 	.word	0x00000f90


	//   ....[23]....
        /*0164*/ 	.word	0x00000ff0


	//----- nvinfo : EIATTR_EXIT_INSTR_OFFSETS
	.align		4
.L_32:
        /*0168*/ 	.byte	0x04, 0x1c
        /*016a*/ 	.short	(.L_34 - .L_33)


	//   ....[0]....
.L_33:
        /*016c*/ 	.word	0x000014d0


	//   ....[1]....
        /*0170*/ 	.word	0x000014f0


	//----- nvinfo : EIATTR_REQNTID
	.align		4
.L_34:
        /*0174*/ 	.byte	0x04, 0x10
        /*0176*/ 	.short	(.L_36 - .L_35)
.L_35:
        /*0178*/ 	.word	0x00000100
        /*017c*/ 	.word	0x00000001
        /*0180*/ 	.word	0x00000001


	//----- nvinfo : EIATTR_CBANK_PARAM_SIZE
	.align		4
.L_36:
        /*0184*/ 	.byte	0x03, 0x19
        /*0186*/ 	.short	0x0040


	//----- nvinfo : EIATTR_PARAM_CBANK
	.align		4
        /*0188*/ 	.byte	0x04, 0x0a
        /*018a*/ 	.short	(.L_38 - .L_37)
	.align		4
.L_37:
        /*018c*/ 	.word	index@(.nv.constant0.triton_red_fused_convolution_native_layer_norm_32)
        /*0190*/ 	.short	0x0210
        /*0192*/ 	.short	0x0040


	//----- nvinfo : EIATTR_SW_WAR
	.align		4
.L_38:
        /*0194*/ 	.byte	0x04, 0x36
        /*0196*/ 	.short	(.L_40 - .L_39)
.L_39:
        /*0198*/ 	.word	0x00000008
.L_40:


//--------------------- .nv.callgraph             --------------------------
	.section	.nv.callgraph,"",@"SHT_CUDA_CALLGRAPH"
	.align	4
	.sectionentsize	8
	.align		4
        /*0000*/ 	.word	0x00000000
	.align		4
        /*0004*/ 	.word	0xffffffff
	.align		4
        /*0008*/ 	.word	0x00000000
	.align		4
        /*000c*/ 	.word	0xfffffffe
	.align		4
        /*0010*/ 	.word	0x00000000
	.align		4
        /*0014*/ 	.word	0xfffffffd
	.align		4
        /*0018*/ 	.word	0x00000000
	.align		4
        /*001c*/ 	.word	0xfffffffc


//--------------------- .nv.constant4             --------------------------
	.section	.nv.constant4,"a",@progbits
	.align	8
	.align		8
.nv.constant4:
        /*0000*/ 	.dword	_$_str


//--------------------- .text.triton_red_fused_convolution_native_layer_norm_32 --------------------------
	.section	.text.triton_red_fused_convolution_native_layer_norm_32,"ax",@progbits
	.sectionflags	@"SHF_BARRIERS=1"
	.align	128
        .global         triton_red_fused_convolution_native_layer_norm_32
        .type           triton_red_fused_convolution_native_layer_norm_32,@function
        .size           triton_red_fused_convolution_native_layer_norm_32,(.L_x_1 - triton_red_fused_convolution_native_layer_norm_32)
        .other          triton_red_fused_convolution_native_layer_norm_32,@"STO_CUDA_ENTRY STV_DEFAULT"
triton_red_fused_convolution_native_layer_norm_32:
.text.triton_red_fused_convolution_native_layer_norm_32:
[----:B------:R-:W0:Y:S02]  /*0000*/  LDC R1, c[0x0][0x28] ;  /* 0x00000a00ff017b82 */ /* 0x000e240000000800 */
[----:B------:R-:W1:Y:S01]  /*0010*/  S2R R24, SR_TID.X ;  /* 0x0000000000187919 */ /* 0x000e620000002100 */
[----:B------:R-:W2:Y:S01]  /*0020*/  LDC.64 R26, c[0x0][0x218] ;  /* 0x00008600ff1a7b82 */ /* 0x000ea20000000a00 */
[----:B------:R-:W-:Y:S02]  /*0030*/  CS2R R4, SRZ ;  /* 0x0000000000047805 */ /* 0x000fe4000001ff00 */
[----:B------:R-:W-:Y:S01]  /*0040*/  CS2R R6, SRZ ;  /* 0x0000000000067805 */ /* 0x000fe2000001ff00 */
[----:B------:R-:W3:Y:S01]  /*0050*/  S2R R14, SR_CTAID.X ;  /* 0x00000000000e7919 */ /* 0x000ee20000002500 */
[----:B------:R-:W-:Y:S02]  /*0060*/  CS2R R8, SRZ ;  /* 0x0000000000087805 */ /* 0x000fe4000001ff00 */
[----:B------:R-:W-:Y:S01]  /*0070*/  CS2R R10, SRZ ;  /* 0x00000000000a7805 */ /* 0x000fe2000001ff00 */
[----:B------:R-:W-:Y:S01]  /*0080*/  ULDC.64 UR6, c[0x0][0x208] ;  /* 0x0000820000067ab9 */ /* 0x000fe20000000a00 */
[----:B------:R-:W4:Y:S01]  /*0090*/  LDC.64 R2, c[0x0][0x210] ;  /* 0x00008400ff027b82 */ /* 0x000f220000000a00 */
[----:B-1----:R-:W-:-:S04]  /*00a0*/  SHF.L.U32 R16, R24, 0x2, RZ ;  /* 0x0000000218107819 */ /* 0x002fc800000006ff */
[----:B------:R-:W-:Y:S02]  /*00b0*/  LOP3.LUT R13, R16, 0x3fc, RZ, 0xc0, !PT ;  /* 0x000003fc100d7812 */ /* 0x000fe400078ec0ff */
[C---:B---3--:R-:W-:Y:S02]  /*00c0*/  ISETP.GE.AND P0, PT, R14.reuse, 0x10, PT ;  /* 0x000000100e00780c */ /* 0x048fe40003f06270 */
[C---:B------:R-:W-:Y:S01]  /*00d0*/  ISETP.GE.U32.AND P2, PT, R13.reuse, 0x300, PT ;  /* 0x000003000d00780c */ /* 0x040fe20003f46070 */
[----:B------:R-:W-:Y:S01]  /*00e0*/  IMAD R12, R14, 0x300, R13 ;  /* 0x000003000e0c7824 */ /* 0x000fe200078e020d */
[C---:B------:R-:W-:Y:S01]  /*00f0*/  ISETP.LT.U32.AND P0, PT, R13.reuse, 0x300, !P0 ;  /* 0x000003000d00780c */ /* 0x040fe20004701070 */
[----:B--2---:R-:W-:-:S04]  /*0100*/  IMAD.WIDE.U32 R26, R13, 0x4, R26 ;  /* 0x000000040d1a7825 */ /* 0x004fc800078e001a */
[----:B----4-:R-:W-:-:S06]  /*0110*/  IMAD.WIDE R2, R12, 0x4, R2 ;  /* 0x000000040c027825 */ /* 0x010fcc00078e0202 */
[----:B------:R1:W2:Y:S04]  /*0120*/  @!P2 LDG.E.EL.128 R4, desc[UR6][R26.64] ;  /* 0x000000061a04a981 */ /* 0x0002a8000c2e1d00 */
[----:B------:R-:W3:Y:S01]  /*0130*/  @P0 LDG.E.EF.128 R8, desc[UR6][R2.64] ;  /* 0x0000000602080981 */ /* 0x000ee2000c0e1d00 */
[----:B------:R-:W-:Y:S01]  /*0140*/  FSEL R21, RZ, 2, !P0 ;  /* 0x40000000ff157808 */ /* 0x000fe20004000000 */
[----:B------:R-:W4:Y:S01]  /*0150*/  S2UR UR5, SR_CgaCtaId ;  /* 0x00000000000579c3 */ /* 0x000f220000008800 */
[----:B------:R-:W-:Y:S01]  /*0160*/  FSEL R20, RZ, 3, !P0 ;  /* 0x40400000ff147808 */ /* 0x000fe20004000000 */
[----:B------:R-:W-:Y:S01]  /*0170*/  UMOV UR4, 0x400 ;  /* 0x0000040000047882 */ /* 0x000fe20000000000 */
[C---:B------:R-:W-:Y:S01]  /*0180*/  FSETP.GEU.AND P1, PT, R21.reuse, 1.175494350822287508e-38, PT ;  /* 0x008000001500780b */ /* 0x040fe20003f2e000 */
[----:B------:R-:W-:Y:S01]  /*0190*/  FMUL R0, R21, 16777216 ;  /* 0x4b80000015007820 */ /* 0x000fe20000400000 */
[C---:B------:R-:W-:Y:S01]  /*01a0*/  FSETP.GEU.AND P3, PT, R20.reuse, 1.175494350822287508e-38, PT ;  /* 0x008000001400780b */ /* 0x040fe20003f6e000 */
[----:B------:R-:W-:Y:S01]  /*01b0*/  FMUL R19, R20, 16777216 ;  /* 0x4b80000014137820 */ /* 0x000fe20000400000 */
[----:B------:R-:W-:-:S02]  /*01c0*/  FSEL R22, RZ, 1, !P0 ;  /* 0x3f800000ff167808 */ /* 0x000fc40004000000 */
[----:B------:R-:W-:Y:S02]  /*01d0*/  FSEL R25, R0, R21, !P1 ;  /* 0x0000001500197208 */ /* 0x000fe40004800000 */
[----:B-1----:R-:W-:Y:S01]  /*01e0*/  FSEL R26, R19, R20, !P3 ;  /* 0x00000014131a7208 */ /* 0x002fe20005800000 */
[----:B------:R-:W-:Y:S01]  /*01f0*/  FMUL R27, R22, 16777216 ;  /* 0x4b800000161b7820 */ /* 0x000fe20000400000 */
[----:B------:R-:W1:Y:S04]  /*0200*/  MUFU.RCP R0, R25 ;  /* 0x0000001900007308 */ /* 0x000e680000001000 */
[CC--:B------:R-:W-:Y:S02]  /*0210*/  FSEL R19, R27.reuse, R22.reuse, !P1 ;  /* 0x000000161b137208 */ /* 0x0c0fe40004800000 */
[----:B------:R-:W-:-:S02]  /*0220*/  FSEL R28, R27, R22, !P3 ;  /* 0x000000161b1c7208 */ /* 0x000fc40005800000 */
[----:B------:R-:W5:Y:S01]  /*0230*/  MUFU.RCP R23, R26 ;  /* 0x0000001a00177308 */ /* 0x000f620000001000 */
[----:B----4-:R-:W-:Y:S01]  /*0240*/  UPRMT UR4, UR5, 0x654, UR4 ;  /* 0x0000065405047896 */ /* 0x010fe20008000004 */
[----:B-1----:R-:W-:Y:S01]  /*0250*/  FMUL R0, R0, R19 ;  /* 0x0000001300007220 */ /* 0x002fe20000400000 */
[----:B------:R-:W-:-:S04]  /*0260*/  FSEL R19, RZ, 4, !P0 ;  /* 0x40800000ff137808 */ /* 0x000fc80004000000 */
[C---:B------:R-:W-:Y:S02]  /*0270*/  FSETP.GEU.AND P1, PT, R19.reuse, 1.175494350822287508e-38, PT ;  /* 0x008000001300780b */ /* 0x040fe40003f2e000 */
[----:B------:R-:W-:Y:S01]  /*0280*/  FSETP.NEU.AND P3, PT, R19, RZ, PT ;  /* 0x000000ff1300720b */ /* 0x000fe20003f6d000 */
[----:B-----5:R-:W-:Y:S01]  /*0290*/  FMUL R23, R23, R28 ;  /* 0x0000001c17177220 */ /* 0x020fe20000400000 */
[----:B------:R-:W-:-:S05]  /*02a0*/  FMUL R28, R19, 16777216 ;  /* 0x4b800000131c7820 */ /* 0x000fca0000400000 */
[----:B------:R-:W-:-:S06]  /*02b0*/  FSEL R25, R28, R19, !P1 ;  /* 0x000000131c197208 */ /* 0x000fcc0004800000 */
[----:B------:R-:W1:Y:S01]  /*02c0*/  MUFU.RCP R25, R25 ;  /* 0x0000001900197308 */ /* 0x000e620000001000 */
[----:B--2---:R-:W-:Y:S02]  /*02d0*/  SEL R4, R4, RZ, !P2 ;  /* 0x000000ff04047207 */ /* 0x004fe40005000000 */
[----:B------:R-:W-:Y:S02]  /*02e0*/  SEL R5, R5, RZ, !P2 ;  /* 0x000000ff05057207 */ /* 0x000fe40005000000 */
[----:B---3--:R-:W-:Y:S02]  /*02f0*/  SEL R29, R8, RZ, P0 ;  /* 0x000000ff081d7207 */ /* 0x008fe40000000000 */
[----:B------:R-:W-:Y:S02]  /*0300*/  SEL R26, R9, RZ, P0 ;  /* 0x000000ff091a7207 */ /* 0x000fe40000000000 */
[----:B------:R-:W-:Y:S01]  /*0310*/  FSEL R8, R27, R22, !P1 ;  /* 0x000000161b087208 */ /* 0x000fe20004800000 */
[----:B------:R-:W-:Y:S01]  /*0320*/  FADD R4, R29, R4 ;  /* 0x000000041d047221 */ /* 0x000fe20000000000 */
[----:B------:R-:W-:Y:S01]  /*0330*/  SEL R27, R10, RZ, P0 ;  /* 0x000000ff0a1b7207 */ /* 0x000fe20000000000 */
[----:B------:R-:W-:Y:S01]  /*0340*/  FADD R5, R26, R5 ;  /* 0x000000051a057221 */ /* 0x000fe20000000000 */
[----:B------:R-:W-:Y:S01]  /*0350*/  SEL R6, R6, RZ, !P2 ;  /* 0x000000ff06067207 */ /* 0x000fe20005000000 */
[----:B------:R-:W2:Y:S01]  /*0360*/  SHFL.BFLY PT, R10, R19, 0x10, 0x1f ;  /* 0x0e001f00130a7f89 */ /* 0x000ea200000e0000 */
[----:B------:R-:W-:Y:S01]  /*0370*/  FSEL R9, R4, RZ, P0 ;  /* 0x000000ff04097208 */ /* 0x000fe20000000000 */
[----:B-1----:R-:W-:Y:S01]  /*0380*/  FMUL R8, R25, R8 ;  /* 0x0000000819087220 */ /* 0x002fe20000400000 */
[----:B------:R-:W-:Y:S01]  /*0390*/  FSEL R26, R5, RZ, P0 ;  /* 0x000000ff051a7208 */ /* 0x000fe20000000000 */
[----:B------:R-:W-:Y:S01]  /*03a0*/  FADD R6, R27, R6 ;  /* 0x000000061b067221 */ /* 0x000fe20000000000 */
[----:B------:R-:W-:-:S02]  /*03b0*/  FSETP.NEU.AND P1, PT, R21, RZ, PT ;  /* 0x000000ff1500720b */ /* 0x000fc40003f2d000 */
[----:B------:R-:W-:Y:S01]  /*03c0*/  SEL R7, R7, RZ, !P2 ;  /* 0x000000ff07077207 */ /* 0x000fe20005000000 */
[----:B------:R-:W-:Y:S01]  /*03d0*/  FADD R26, -R9, R26 ;  /* 0x0000001a091a7221 */ /* 0x000fe20000000100 */
[----:B------:R-:W-:Y:S02]  /*03e0*/  FSEL R0, R0, RZ, P1 ;  /* 0x000000ff00007208 */ /* 0x000fe40000800000 */
[----:B------:R-:W-:Y:S01]  /*03f0*/  SEL R28, R11, RZ, P0 ;  /* 0x000000ff0b1c7207 */ /* 0x000fe20000000000 */
[----:B------:R-:W-:Y:S01]  /*0400*/  FMUL R25, R26, R26 ;  /* 0x0000001a1a197220 */ /* 0x000fe20000400000 */
[----:B------:R-:W-:Y:S01]  /*0410*/  FSETP.NEU.AND P1, PT, R20, RZ, PT ;  /* 0x000000ff1400720b */ /* 0x000fe20003f2d000 */
[----:B------:R-:W-:Y:S01]  /*0420*/  FFMA R9, R26, R0, R9 ;  /* 0x000000001a097223 */ /* 0x000fe20000000009 */
[----:B------:R-:W-:Y:S01]  /*0430*/  FSEL R26, R6, RZ, P0 ;  /* 0x000000ff061a7208 */ /* 0x000fe20000000000 */
[----:B------:R-:W-:Y:S01]  /*0440*/  FMUL R25, R22, R25 ;  /* 0x0000001916197220 */ /* 0x000fe20000400000 */
[----:B------:R-:W-:Y:S01]  /*0450*/  FSEL R23, R23, RZ, P1 ;  /* 0x000000ff17177208 */ /* 0x000fe20000800000 */
[----:B------:R-:W-:Y:S01]  /*0460*/  FADD R7, R28, R7 ;  /* 0x000000071c077221 */ /* 0x000fe20000000000 */
[----:B------:R-:W-:Y:S01]  /*0470*/  FSEL R8, R8, RZ, P3 ;  /* 0x000000ff08087208 */ /* 0x000fe20001800000 */
[----:B------:R-:W-:Y:S01]  /*0480*/  FADD R26, R26, -R9 ;  /* 0x800000091a1a7221 */ /* 0x000fe20000000000 */
[----:B------:R-:W-:-:S02]  /*0490*/  FFMA R22, R0, R25, RZ ;  /* 0x0000001900167223 */ /* 0x000fc400000000ff */
[----:B------:R-:W-:Y:S01]  /*04a0*/  @P0 STG.E.128 desc[UR6][R2.64], R4 ;  /* 0x0000000402000986 */ /* 0x000fe2000c101d06 */
[----:B------:R-:W-:-:S04]  /*04b0*/  FMUL R0, R26, R26 ;  /* 0x0000001a1a007220 */ /* 0x000fc80000400000 */
[----:B------:R-:W-:Y:S01]  /*04c0*/  FMUL R11, R21, R0 ;  /* 0x00000000150b7220 */ /* 0x000fe20000400000 */
[----:B--2---:R-:W-:Y:S01]  /*04d0*/  FADD R0, R19, R10 ;  /* 0x0000000a13007221 */ /* 0x004fe20000000000 */
[----:B------:R-:W-:Y:S01]  /*04e0*/  FFMA R21, R26, R23, R9 ;  /* 0x000000171a157223 */ /* 0x000fe20000000009 */
[----:B------:R-:W-:Y:S01]  /*04f0*/  FSEL R26, R7, RZ, P0 ;  /* 0x000000ff071a7208 */ /* 0x000fe20000000000 */
[----:B------:R-:W-:Y:S01]  /*0500*/  FFMA R23, R23, R11, R22 ;  /* 0x0000000b17177223 */ /* 0x000fe20000000016 */
[C---:B------:R-:W-:Y:S01]  /*0510*/  FMUL R11, R0.reuse, 0.25 ;  /* 0x3e800000000b7820 */ /* 0x040fe20000400000 */
[C---:B------:R-:W-:Y:S01]  /*0520*/  FSETP.GEU.AND P4, PT, |R0|.reuse, 1.175494350822287508e-38, PT ;  /* 0x008000000000780b */ /* 0x040fe20003f8e200 */
[----:B------:R-:W1:Y:S01]  /*0530*/  SHFL.BFLY PT, R9, R0, 0x8, 0x1f ;  /* 0x0d001f0000097f89 */ /* 0x000e6200000e0000 */
[----:B------:R-:W-:Y:S01]  /*0540*/  FSETP.GT.AND P1, PT, |R0|, 8.50705917302346158658e+37, PT ;  /* 0x7e8000000000780b */ /* 0x000fe20003f24200 */
[----:B------:R-:W-:Y:S01]  /*0550*/  FADD R26, R26, -R21 ;  /* 0x800000151a1a7221 */ /* 0x000fe20000000000 */
[----:B------:R-:W-:-:S02]  /*0560*/  FSETP.NEU.AND P3, PT, R0, RZ, PT ;  /* 0x000000ff0000720b */ /* 0x000fc40003f6d000 */
[----:B------:R-:W-:Y:S01]  /*0570*/  FSEL R11, R11, R0, P1 ;  /* 0x000000000b0b7208 */ /* 0x000fe20000800000 */
[C---:B------:R-:W-:Y:S01]  /*0580*/  FFMA R21, R26.reuse, R8, R21 ;  /* 0x000000081a157223 */ /* 0x040fe20000000015 */
[----:B------:R-:W-:-:S04]  /*0590*/  FMUL R25, R26, R26 ;  /* 0x0000001a1a197220 */ /* 0x000fc80000400000 */
[----:B------:R-:W2:Y:S01]  /*05a0*/  SHFL.BFLY PT, R22, R21, 0x10, 0x1f ;  /* 0x0e001f0015167f89 */ /* 0x000ea200000e0000 */
[----:B------:R-:W-:Y:S01]  /*05b0*/  @!P4 FMUL R11, R11, 16777216 ;  /* 0x4b8000000b0bc820 */ /* 0x000fe20000400000 */
[----:B------:R-:W-:Y:S01]  /*05c0*/  FMUL R25, R20, R25 ;  /* 0x0000001914197220 */ /* 0x000fe20000400000 */
[----:B------:R-:W-:-:S03]  /*05d0*/  @P1 FMUL R10, R10, 0.25 ;  /* 0x3e8000000a0a1820 */ /* 0x000fc60000400000 */
[----:B------:R-:W-:Y:S01]  /*05e0*/  FFMA R23, R8, R25, R23 ;  /* 0x0000001908177223 */ /* 0x000fe20000000017 */
[----:B------:R-:W3:Y:S01]  /*05f0*/  MUFU.RCP R11, R11 ;  /* 0x0000000b000b7308 */ /* 0x000ee20000001000 */
[----:B------:R-:W-:-:S03]  /*0600*/  @!P4 FMUL R10, R10, 16777216 ;  /* 0x4b8000000a0ac820 */ /* 0x000fc60000400000 */
[----:B------:R-:W4:Y:S01]  /*0610*/  SHFL.BFLY PT, R20, R23, 0x10, 0x1f ;  /* 0x0e001f0017147f89 */ /* 0x000f2200000e0000 */
[----:B-1----:R-:W-:-:S04]  /*0620*/  FADD R8, R0, R9 ;  /* 0x0000000900087221 */ /* 0x002fc80000000000 */
[C---:B------:R-:W-:Y:S01]  /*0630*/  FMUL R25, R8.reuse, 0.25 ;  /* 0x3e80000008197820 */ /* 0x040fe20000400000 */
[C---:B------:R-:W-:Y:S02]  /*0640*/  FSETP.GEU.AND P4, PT, |R8|.reuse, 1.175494350822287508e-38, PT ;  /* 0x008000000800780b */ /* 0x040fe40003f8e200 */
[----:B------:R-:W-:Y:S01]  /*0650*/  FSETP.GT.AND P1, PT, |R8|, 8.50705917302346158658e+37, PT ;  /* 0x7e8000000800780b */ /* 0x000fe20003f24200 */
[----:B---3--:R-:W-:Y:S01]  /*0660*/  FMUL R10, R11, R10 ;  /* 0x0000000a0b0a7220 */ /* 0x008fe20000400000 */
[----:B--2---:R-:W-:Y:S01]  /*0670*/  FADD R26, -R21, R22 ;  /* 0x00000016151a7221 */ /* 0x004fe20000000100 */
[----:B------:R-:W1:Y:S01]  /*0680*/  SHFL.BFLY PT, R11, R8, 0x4, 0x1f ;  /* 0x0c801f00080b7f89 */ /* 0x000e6200000e0000 */
[----:B------:R-:W-:Y:S02]  /*0690*/  FSEL R25, R25, R8, P1 ;  /* 0x0000000819197208 */ /* 0x000fe40000800000 */
[----:B------:R-:W-:Y:S01]  /*06a0*/  FSEL R10, R10, RZ, P3 ;  /* 0x000000ff0a0a7208 */ /* 0x000fe20001800000 */
[----:B------:R-:W-:Y:S01]  /*06b0*/  FMUL R28, R26, R26 ;  /* 0x0000001a1a1c7220 */ /* 0x000fe20000400000 */
[----:B------:R-:W-:-:S03]  /*06c0*/  FSETP.NEU.AND P3, PT, R8, RZ, PT ;  /* 0x000000ff0800720b */ /* 0x000fc60003f6d000 */
[----:B------:R-:W-:Y:S01]  /*06d0*/  @!P4 FMUL R25, R25, 16777216 ;  /* 0x4b8000001919c820 */ /* 0x000fe20000400000 */
[----:B------:R-:W-:Y:S01]  /*06e0*/  FFMA R21, R26, R10, R21 ;  /* 0x0000000a1a157223 */ /* 0x000fe20000000015 */
[----:B------:R-:W-:Y:S02]  /*06f0*/  FMUL R28, R19, R28 ;  /* 0x0000001c131c7220 */ /* 0x000fe40000400000 */
[----:B------:R-:W2:Y:S01]  /*0700*/  MUFU.RCP R26, R25 ;  /* 0x00000019001a7308 */ /* 0x000ea20000001000 */
[----:B----4-:R-:W-:Y:S01]  /*0710*/  FADD R23, R23, R20 ;  /* 0x0000001417177221 */ /* 0x010fe20000000000 */
[----:B------:R-:W-:Y:S01]  /*0720*/  @P1 FMUL R9, R9, 0.25 ;  /* 0x3e80000009091820 */ /* 0x000fe20000400000 */
[----:B------:R-:W3:Y:S02]  /*0730*/  SHFL.BFLY PT, R22, R21, 0x8, 0x1f ;  /* 0x0d001f0015167f89 */ /* 0x000ee400000e0000 */
[----:B------:R-:W-:Y:S01]  /*0740*/  FFMA R20, R10, R28, R23 ;  /* 0x0000001c0a147223 */ /* 0x000fe20000000017 */
[----:B------:R-:W-:-:S04]  /*0750*/  @!P4 FMUL R9, R9, 16777216 ;  /* 0x4b8000000909c820 */ /* 0x000fc80000400000 */
[----:B------:R-:W4:Y:S01]  /*0760*/  SHFL.BFLY PT, R19, R20, 0x8, 0x1f ;  /* 0x0d001f0014137f89 */ /* 0x000f2200000e0000 */
[----:B-1----:R-:W-:Y:S01]  /*0770*/  FADD R10, R8, R11 ;  /* 0x0000000b080a7221 */ /* 0x002fe20000000000 */
[----:B--2---:R-:W-:-:S03]  /*0780*/  FMUL R26, R26, R9 ;  /* 0x000000091a1a7220 */ /* 0x004fc60000400000 */
[C---:B------:R-:W-:Y:S01]  /*0790*/  FMUL R9, R10.reuse, 0.25 ;  /* 0x3e8000000a097820 */ /* 0x040fe20000400000 */
[C---:B------:R-:W-:Y:S02]  /*07a0*/  FSETP.GT.AND P1, PT, |R10|.reuse, 8.50705917302346158658e+37, PT ;  /* 0x7e8000000a00780b */ /* 0x040fe40003f24200 */
[----:B------:R-:W-:Y:S02]  /*07b0*/  FSETP.GEU.AND P4, PT, |R10|, 1.175494350822287508e-38, PT ;  /* 0x008000000a00780b */ /* 0x000fe40003f8e200 */
[----:B------:R-:W-:Y:S02]  /*07c0*/  FSEL R26, R26, RZ, P3 ;  /* 0x000000ff1a1a7208 */ /* 0x000fe40001800000 */
[----:B------:R-:W-:Y:S01]  /*07d0*/  FSEL R25, R9, R10, P1 ;  /* 0x0000000a09197208 */ /* 0x000fe20000800000 */
[----:B---3--:R-:W-:Y:S01]  /*07e0*/  FADD R22, -R21, R22 ;  /* 0x0000001615167221 */ /* 0x008fe20000000100 */
[----:B------:R-:W1:Y:S03]  /*07f0*/  SHFL.BFLY PT, R9, R10, 0x2, 0x1f ;  /* 0x0c401f000a097f89 */ /* 0x000e6600000e0000 */
[C---:B------:R-:W-:Y:S01]  /*0800*/  FFMA R21, R22.reuse, R26, R21 ;  /* 0x0000001a16157223 */ /* 0x040fe20000000015 */
[----:B------:R-:W-:Y:S01]  /*0810*/  FMUL R23, R22, R22 ;  /* 0x0000001616177220 */ /* 0x000fe20000400000 */
[----:B------:R-:W-:-:S02]  /*0820*/  @P1 FMUL R11, R11, 0.25 ;  /* 0x3e8000000b0b1820 */ /* 0x000fc40000400000 */
[----:B------:R-:W-:Y:S01]  /*0830*/  @!P4 FMUL R25, R25, 16777216 ;  /* 0x4b8000001919c820 */ /* 0x000fe20000400000 */
[----:B----4-:R-:W-:Y:S01]  /*0840*/  FADD R19, R20, R19 ;  /* 0x0000001314137221 */ /* 0x010fe20000000000 */
[----:B------:R-:W2:Y:S01]  /*0850*/  SHFL.BFLY PT, R22, R21, 0x4, 0x1f ;  /* 0x0c801f0015167f89 */ /* 0x000ea200000e0000 */
[----:B------:R-:W-:Y:S01]  /*0860*/  FMUL R23, R0, R23 ;  /* 0x0000001700177220 */ /* 0x000fe20000400000 */
[----:B------:R-:W3:Y:S01]  /*0870*/  MUFU.RCP R28, R25 ;  /* 0x00000019001c7308 */ /* 0x000ee20000001000 */
[----:B------:R-:W-:Y:S01]  /*0880*/  @!P4 FMUL R11, R11, 16777216 ;  /* 0x4b8000000b0bc820 */ /* 0x000fe20000400000 */
[----:B------:R-:W-:Y:S01]  /*0890*/  FSETP.NEU.AND P1, PT, R10, RZ, PT ;  /* 0x000000ff0a00720b */ /* 0x000fe20003f2d000 */
[----:B------:R-:W-:Y:S01]  /*08a0*/  FFMA R26, R26, R23, R19 ;  /* 0x000000171a1a7223 */ /* 0x000fe20000000013 */
[----:B------:R-:W-:-:S04]  /*08b0*/  ISETP.GE.AND P4, PT, R24, 0x8, PT ;  /* 0x000000081800780c */ /* 0x000fc80003f86270 */
[----:B------:R-:W4:Y:S01]  /*08c0*/  SHFL.BFLY PT, R19, R26, 0x4, 0x1f ;  /* 0x0c801f001a137f89 */ /* 0x000f2200000e0000 */
[----:B-1----:R-:W-:Y:S01]  /*08d0*/  FADD R0, R10, R9 ;  /* 0x000000090a007221 */ /* 0x002fe20000000000 */
[----:B---3--:R-:W-:-:S03]  /*08e0*/  FMUL R20, R28, R11 ;  /* 0x0000000b1c147220 */ /* 0x008fc60000400000 */
[C---:B------:R-:W-:Y:S01]  /*08f0*/  FMUL R23, R0.reuse, 0.25 ;  /* 0x3e80000000177820 */ /* 0x040fe20000400000 */
[----:B------:R-:W-:Y:S02]  /*0900*/  FSETP.GEU.AND P3, PT, |R0|, 1.175494350822287508e-38, PT ;  /* 0x008000000000780b */ /* 0x000fe40003f6e200 */
[----:B------:R-:W-:Y:S01]  /*0910*/  FSEL R20, R20, RZ, P1 ;  /* 0x000000ff14147208 */ /* 0x000fe20000800000 */
[----:B--2---:R-:W-:Y:S01]  /*0920*/  FADD R22, -R21, R22 ;  /* 0x0000001615167221 */ /* 0x004fe20000000100 */
[----:B------:R-:W-:-:S03]  /*0930*/  FSETP.GT.AND P1, PT, |R0|, 8.50705917302346158658e+37, PT ;  /* 0x7e8000000000780b */ /* 0x000fc60003f24200 */
[C---:B------:R-:W-:Y:S01]  /*0940*/  FMUL R11, R22.reuse, R22 ;  /* 0x00000016160b7220 */ /* 0x040fe20000400000 */
[----:B------:R-:W-:Y:S01]  /*0950*/  FSEL R23, R23, R0, P1 ;  /* 0x0000000017177208 */ /* 0x000fe20000800000 */
[----:B------:R-:W-:Y:S02]  /*0960*/  FFMA R21, R22, R20, R21 ;  /* 0x0000001416157223 */ /* 0x000fe40000000015 */
[----:B------:R-:W-:Y:S02]  /*0970*/  FMUL R22, R8, R11 ;  /* 0x0000000b08167220 */ /* 0x000fe40000400000 */
[----:B------:R-:W1:Y:S01]  /*0980*/  SHFL.BFLY PT, R11, R0, 0x1, 0x1f ;  /* 0x0c201f00000b7f89 */ /* 0x000e6200000e0000 */
[----:B------:R-:W-:Y:S01]  /*0990*/  @!P3 FMUL R23, R23, 16777216 ;  /* 0x4b8000001717b820 */ /* 0x000fe20000400000 */
[----:B----4-:R-:W-:Y:S02]  /*09a0*/  FADD R19, R26, R19 ;  /* 0x000000131a137221 */ /* 0x010fe40000000000 */
[----:B------:R-:W2:Y:S01]  /*09b0*/  SHFL.BFLY PT, R8, R21, 0x2, 0x1f ;  /* 0x0c401f0015087f89 */ /* 0x000ea200000e0000 */
[----:B------:R-:W3:Y:S01]  /*09c0*/  MUFU.RCP R26, R23 ;  /* 0x00000017001a7308 */ /* 0x000ee20000001000 */
[----:B------:R-:W-:Y:S01]  /*09d0*/  FFMA R20, R20, R22, R19 ;  /* 0x0000001614147223 */ /* 0x000fe20000000013 */
[----:B------:R-:W-:Y:S01]  /*09e0*/  @P1 FMUL R9, R9, 0.25 ;  /* 0x3e80000009091820 */ /* 0x000fe20000400000 */
[----:B------:R-:W-:-:S03]  /*09f0*/  FSETP.NEU.AND P1, PT, R0, RZ, PT ;  /* 0x000000ff0000720b */ /* 0x000fc60003f2d000 */
[----:B------:R-:W4:Y:S01]  /*0a00*/  SHFL.BFLY PT, R19, R20, 0x2, 0x1f ;  /* 0x0c401f0014137f89 */ /* 0x000f2200000e0000 */
[----:B------:R-:W-:-:S04]  /*0a10*/  @!P3 FMUL R9, R9, 16777216 ;  /* 0x4b8000000909b820 */ /* 0x000fc80000400000 */
[----:B---3--:R-:W-:Y:S01]  /*0a20*/  FMUL R22, R26, R9 ;  /* 0x000000091a167220 */ /* 0x008fe20000400000 */
[----:B-1----:R-:W-:-:S04]  /*0a30*/  FADD R9, R0, R11 ;  /* 0x0000000b00097221 */ /* 0x002fc80000000000 */
[----:B------:R-:W-:Y:S01]  /*0a40*/  FSEL R22, R22, RZ, P1 ;  /* 0x000000ff16167208 */ /* 0x000fe20000800000 */
[----:B--2---:R-:W-:Y:S01]  /*0a50*/  FADD R8, -R21, R8 ;  /* 0x0000000815087221 */ /* 0x004fe20000000100 */
[C---:B------:R-:W-:Y:S02]  /*0a60*/  FSETP.GEU.AND P3, PT, |R9|.reuse, 1.175494350822287508e-38, PT ;  /* 0x008000000900780b */ /* 0x040fe40003f6e200 */
[C---:B------:R-:W-:Y:S01]  /*0a70*/  FSETP.GT.AND P1, PT, |R9|.reuse, 8.50705917302346158658e+37, PT ;  /* 0x7e8000000900780b */ /* 0x040fe20003f24200 */
[C---:B------:R-:W-:Y:S01]  /*0a80*/  FFMA R21, R8.reuse, R22, R21 ;  /* 0x0000001608157223 */ /* 0x040fe20000000015 */
[----:B------:R-:W-:Y:S01]  /*0a90*/  FMUL R23, R8, R8 ;  /* 0x0000000808177220 */ /* 0x000fe20000400000 */
[----:B------:R-:W-:Y:S01]  /*0aa0*/  FMUL R8, R9, 0.25 ;  /* 0x3e80000009087820 */ /* 0x000fe20000400000 */
[----:B----4-:R-:W-:Y:S02]  /*0ab0*/  FADD R19, R20, R19 ;  /* 0x0000001314137221 */ /* 0x010fe40000000000 */
[----:B------:R-:W-:-:S02]  /*0ac0*/  FMUL R23, R10, R23 ;  /* 0x000000170a177220 */ /* 0x000fc40000400000 */
[----:B------:R-:W-:Y:S02]  /*0ad0*/  FSEL R20, R8, R9, P1 ;  /* 0x0000000908147208 */ /* 0x000fe40000800000 */
[----:B------:R-:W1:Y:S01]  /*0ae0*/  SHFL.BFLY PT, R8, R21, 0x1, 0x1f ;  /* 0x0c201f0015087f89 */ /* 0x000e6200000e0000 */
[----:B------:R-:W-:Y:S02]  /*0af0*/  FFMA R19, R22, R23, R19 ;  /* 0x0000001716137223 */ /* 0x000fe40000000013 */
[----:B------:R-:W-:Y:S01]  /*0b00*/  @!P3 FMUL R20, R20, 16777216 ;  /* 0x4b8000001414b820 */ /* 0x000fe20000400000 */
[----:B------:R-:W-:Y:S01]  /*0b10*/  @P1 FMUL R11, R11, 0.25 ;  /* 0x3e8000000b0b1820 */ /* 0x000fe20000400000 */
[----:B------:R-:W-:Y:S01]  /*0b20*/  FSETP.NEU.AND P1, PT, R9, RZ, PT ;  /* 0x000000ff0900720b */ /* 0x000fe20003f2d000 */
[----:B------:R-:W2:Y:S02]  /*0b30*/  SHFL.BFLY PT, R10, R19, 0x1, 0x1f ;  /* 0x0c201f00130a7f89 */ /* 0x000ea400000e0000 */
[----:B------:R-:W-:Y:S01]  /*0b40*/  @!P3 FMUL R11, R11, 16777216 ;  /* 0x4b8000000b0bb820 */ /* 0x000fe20000400000 */
[----:B------:R-:W3:Y:S01]  /*0b50*/  MUFU.RCP R20, R20 ;  /* 0x0000001400147308 */ /* 0x000ee20000001000 */
[----:B------:R-:W-:Y:S01]  /*0b60*/  LOP3.LUT P3, RZ, R24, 0x1f, RZ, 0xc0, !PT ;  /* 0x0000001f18ff7812 */ /* 0x000fe2000786c0ff */
[----:B-1----:R-:W-:Y:S01]  /*0b70*/  FADD R8, -R21, R8 ;  /* 0x0000000815087221 */ /* 0x002fe20000000100 */
[----:B---3--:R-:W-:Y:S01]  /*0b80*/  FMUL R11, R20, R11 ;  /* 0x0000000b140b7220 */ /* 0x008fe20000400000 */
[----:B------:R-:W-:-:S02]  /*0b90*/  SHF.R.U32.HI R20, RZ, 0x3, R24 ;  /* 0x00000003ff147819 */ /* 0x000fc40000011618 */
[----:B------:R-:W-:Y:S02]  /*0ba0*/  FMUL R23, R8, R8 ;  /* 0x0000000808177220 */ /* 0x000fe40000400000 */
[----:B------:R-:W-:Y:S01]  /*0bb0*/  FSEL R11, R11, RZ, P1 ;  /* 0x000000ff0b0b7208 */ /* 0x000fe20000800000 */
[----:B--2---:R-:W-:Y:S01]  /*0bc0*/  FADD R10, R19, R10 ;  /* 0x0000000a130a7221 */ /* 0x004fe20000000000 */
[----:B------:R-:W-:Y:S01]  /*0bd0*/  FMUL R23, R0, R23 ;  /* 0x0000001700177220 */ /* 0x000fe20000400000 */
[----:B------:R-:W-:Y:S02]  /*0be0*/  LOP3.LUT R20, R20, 0x1c, RZ, 0xc0, !PT ;  /* 0x0000001c14147812 */ /* 0x000fe400078ec0ff */
[----:B------:R-:W-:Y:S01]  /*0bf0*/  FFMA R21, R8, R11, R21 ;  /* 0x0000000b08157223 */ /* 0x000fe20000000015 */
[----:B------:R-:W-:Y:S02]  /*0c00*/  FFMA R23, R11, R23, R10 ;  /* 0x000000170b177223 */ /* 0x000fe4000000000a */
[----:B------:R-:W-:Y:S04]  /*0c10*/  @!P3 STS [R20+UR4+0x40], R9 ;  /* 0x000040091400b988 */ /* 0x000fe80008000804 */
[----:B------:R-:W-:Y:S04]  /*0c20*/  @!P3 STS [R20+UR4], R21 ;  /* 0x000000151400b988 */ /* 0x000fe80008000804 */
[----:B------:R-:W-:Y:S01]  /*0c30*/  @!P3 STS [R20+UR4+0x20], R23 ;  /* 0x000020171400b988 */ /* 0x000fe20008000804 */
[----:B------:R-:W-:Y:S06]  /*0c40*/  BAR.SYNC.DEFER_BLOCKING 0x0 ;  /* 0x0000000000007b1d */ /* 0x000fec0000010000 */
[----:B------:R-:W1:Y:S04]  /*0c50*/  @!P4 LDS R15, [R16+UR4+0x40] ;  /* 0x00004004100fc984 */ /* 0x000e680008000800 */
[----:B------:R-:W2:Y:S04]  /*0c60*/  @!P4 LDS R17, [R16+UR4] ;  /* 0x000000041011c984 */ /* 0x000ea80008000800 */
[----:B------:R-:W3:Y:S04]  /*0c70*/  @!P4 LDS R18, [R16+UR4+0x20] ;  /* 0x000020041012c984 */ /* 0x000ee80008000800 */
[----:B-1----:R-:W1:Y:S04]  /*0c80*/  SHFL.BFLY PT, R8, R15, 0x4, 0x1f ;  /* 0x0c801f000f087f89 */ /* 0x002e6800000e0000 */
[----:B--2---:R-:W2:Y:S04]  /*0c90*/  SHFL.BFLY PT, R6, R17, 0x4, 0x1f ;  /* 0x0c801f0011067f89 */ /* 0x004ea800000e0000 */
[----:B---3--:R-:W-:Y:S01]  /*0ca0*/  SHFL.BFLY PT, R7, R18, 0x4, 0x1f ;  /* 0x0c801f0012077f89 */ /* 0x008fe200000e0000 */
[----:B-1----:R-:W-:-:S04]  /*0cb0*/  FADD R0, R15, R8 ;  /* 0x000000080f007221 */ /* 0x002fc80000000000 */
[C---:B------:R-:W-:Y:S01]  /*0cc0*/  FMUL R9, R0.reuse, 0.25 ;  /* 0x3e80000000097820 */ /* 0x040fe20000400000 */
[C---:B------:R-:W-:Y:S01]  /*0cd0*/  FSETP.GEU.AND P3, PT, |R0|.reuse, 1.175494350822287508e-38, PT ;  /* 0x008000000000780b */ /* 0x040fe20003f6e200 */
[----:B------:R-:W1:Y:S01]  /*0ce0*/  SHFL.BFLY PT, R5, R0, 0x2, 0x1f ;  /* 0x0c401f0000057f89 */ /* 0x000e6200000e0000 */
[----:B------:R-:W-:Y:S01]  /*0cf0*/  FSETP.GT.AND P1, PT, |R0|, 8.50705917302346158658e+37, PT ;  /* 0x7e8000000000780b */ /* 0x000fe20003f24200 */
[----:B--2---:R-:W-:-:S03]  /*0d00*/  FADD R6, -R17, R6 ;  /* 0x0000000611067221 */ /* 0x004fc60000000100 */
[----:B------:R-:W-:Y:S01]  /*0d10*/  FSEL R9, R9, R0, P1 ;  /* 0x0000000009097208 */ /* 0x000fe20000800000 */
[----:B------:R-:W-:-:S04]  /*0d20*/  FMUL R10, R6, R6 ;  /* 0x00000006060a7220 */ /* 0x000fc80000400000 */
[----:B------:R-:W-:Y:S02]  /*0d30*/  FMUL R10, R15, R10 ;  /* 0x0000000a0f0a7220 */ /* 0x000fe40000400000 */
[----:B------:R-:W-:Y:S02]  /*0d40*/  @!P3 FMUL R9, R9, 16777216 ;  /* 0x4b8000000909b820 */ /* 0x000fe40000400000 */
[----:B------:R-:W-:-:S04]  /*0d50*/  @P1 FMUL R8, R8, 0.25 ;  /* 0x3e80000008081820 */ /* 0x000fc80000400000 */
[----:B------:R-:W2:Y:S01]  /*0d60*/  MUFU.RCP R9, R9 ;  /* 0x0000000900097308 */ /* 0x000ea20000001000 */
[----:B------:R-:W-:Y:S01]  /*0d70*/  @!P3 FMUL R8, R8, 16777216 ;  /* 0x4b8000000808b820 */ /* 0x000fe20000400000 */
[C---:B------:R-:W-:Y:S01]  /*0d80*/  FSETP.NEU.AND P3, PT, R0.reuse, RZ, PT ;  /* 0x000000ff0000720b */ /* 0x040fe20003f6d000 */
[----:B-1----:R-:W-:-:S04]  /*0d90*/  FADD R4, R0, R5 ;  /* 0x0000000500047221 */ /* 0x002fc80000000000 */
[C---:B------:R-:W-:Y:S01]  /*0da0*/  FMUL R11, R4.reuse, 0.25 ;  /* 0x3e800000040b7820 */ /* 0x040fe20000400000 */
[C---:B------:R-:W-:Y:S02]  /*0db0*/  FSETP.GEU.AND P4, PT, |R4|.reuse, 1.175494350822287508e-38, PT ;  /* 0x008000000400780b */ /* 0x040fe40003f8e200 */
[----:B------:R-:W-:Y:S01]  /*0dc0*/  FSETP.GT.AND P1, PT, |R4|, 8.50705917302346158658e+37, PT ;  /* 0x7e8000000400780b */ /* 0x000fe20003f24200 */
[----:B--2---:R-:W-:Y:S01]  /*0dd0*/  FMUL R8, R9, R8 ;  /* 0x0000000809087220 */ /* 0x004fe20000400000 */
[----:B------:R-:W-:Y:S02]  /*0de0*/  FADD R9, R18, R7 ;  /* 0x0000000712097221 */ /* 0x000fe40000000000 */
[----:B------:R-:W-:Y:S01]  /*0df0*/  FSEL R19, R11, R4, P1 ;  /* 0x000000040b137208 */ /* 0x000fe20000800000 */
[----:B------:R-:W1:Y:S01]  /*0e00*/  SHFL.BFLY PT, R7, R4, 0x1, 0x1f ;  /* 0x0c201f0004077f89 */ /* 0x000e6200000e0000 */
[----:B------:R-:W-:-:S05]  /*0e10*/  FSEL R8, R8, RZ, P3 ;  /* 0x000000ff08087208 */ /* 0x000fca0001800000 */
[----:B------:R-:W-:Y:S01]  /*0e20*/  @!P4 FMUL R19, R19, 16777216 ;  /* 0x4b8000001313c820 */ /* 0x000fe20000400000 */
[----:B------:R-:W-:Y:S01]  /*0e30*/  FFMA R6, R6, R8, R17 ;  /* 0x0000000806067223 */ /* 0x000fe20000000011 */
[----:B------:R-:W-:Y:S01]  /*0e40*/  FFMA R10, R8, R10, R9 ;  /* 0x0000000a080a7223 */ /* 0x000fe20000000009 */
[----:B------:R-:W-:Y:S01]  /*0e50*/  @P1 FMUL R5, R5, 0.25 ;  /* 0x3e80000005051820 */ /* 0x000fe20000400000 */
[----:B------:R-:W2:Y:S01]  /*0e60*/  MUFU.RCP R8, R19 ;  /* 0x0000001300087308 */ /* 0x000ea20000001000 */
[----:B------:R-:W-:Y:S01]  /*0e70*/  FSETP.NEU.AND P1, PT, R4, RZ, PT ;  /* 0x000000ff0400720b */ /* 0x000fe20003f2d000 */
[----:B------:R-:W3:Y:S01]  /*0e80*/  SHFL.BFLY PT, R11, R6, 0x2, 0x1f ;  /* 0x0c401f00060b7f89 */ /* 0x000ee200000e0000 */
[----:B------:R-:W-:-:S03]  /*0e90*/  @!P4 FMUL R5, R5, 16777216 ;  /* 0x4b8000000505c820 */ /* 0x000fc60000400000 */
[----:B------:R-:W4:Y:S01]  /*0ea0*/  SHFL.BFLY PT, R15, R10, 0x2, 0x1f ;  /* 0x0c401f000a0f7f89 */ /* 0x000f2200000e0000 */
[----:B-1----:R-:W-:Y:S01]  /*0eb0*/  FADD R9, R4, R7 ;  /* 0x0000000704097221 */ /* 0x002fe20000000000 */
[----:B--2---:R-:W-:-:S03]  /*0ec0*/  FMUL R8, R8, R5 ;  /* 0x0000000508087220 */ /* 0x004fc60000400000 */
[C---:B------:R-:W-:Y:S01]  /*0ed0*/  FMUL R18, R9.reuse, 0.25 ;  /* 0x3e80000009127820 */ /* 0x040fe20000400000 */
[C---:B------:R-:W-:Y:S02]  /*0ee0*/  FSETP.GEU.AND P3, PT, |R9|.reuse, 1.175494350822287508e-38, PT ;  /* 0x008000000900780b */ /* 0x040fe40003f6e200 */
[----:B------:R-:W-:Y:S02]  /*0ef0*/  FSEL R8, R8, RZ, P1 ;  /* 0x000000ff08087208 */ /* 0x000fe40000800000 */
[----:B------:R-:W-:Y:S01]  /*0f00*/  FSETP.GT.AND P1, PT, |R9|, 8.50705917302346158658e+37, PT ;  /* 0x7e8000000900780b */ /* 0x000fe20003f24200 */
[----:B---3--:R-:W-:-:S03]  /*0f10*/  FADD R11, -R6, R11 ;  /* 0x0000000b060b7221 */ /* 0x008fc60000000100 */
[----:B------:R-:W-:Y:S01]  /*0f20*/  FSEL R18, R18, R9, P1 ;  /* 0x0000000912127208 */ /* 0x000fe20000800000 */
[C---:B------:R-:W-:Y:S01]  /*0f30*/  FFMA R5, R11.reuse, R8, R6 ;  /* 0x000000080b057223 */ /* 0x040fe20000000006 */
[----:B------:R-:W-:Y:S01]  /*0f40*/  FMUL R11, R11, R11 ;  /* 0x0000000b0b0b7220 */ /* 0x000fe20000400000 */
[----:B----4-:R-:W-:Y:S02]  /*0f50*/  FADD R15, R10, R15 ;  /* 0x0000000f0a0f7221 */ /* 0x010fe40000000000 */
[----:B------:R-:W-:Y:S01]  /*0f60*/  @!P3 FMUL R18, R18, 16777216 ;  /* 0x4b8000001212b820 */ /* 0x000fe20000400000 */
[----:B------:R-:W-:-:S03]  /*0f70*/  FMUL R11, R0, R11 ;  /* 0x0000000b000b7220 */ /* 0x000fc60000400000 */
[----:B------:R-:W-:Y:S01]  /*0f80*/  @P1 FMUL R7, R7, 0.25 ;  /* 0x3e80000007071820 */ /* 0x000fe20000400000 */
[----:B------:R-:W1:Y:S01]  /*0f90*/  SHFL.BFLY PT, R0, R5, 0x1, 0x1f ;  /* 0x0c201f0005007f89 */ /* 0x000e6200000e0000 */
[----:B------:R-:W-:Y:S01]  /*0fa0*/  LOP3.LUT P1, RZ, R24, 0x7, RZ, 0xc0, !PT ;  /* 0x0000000718ff7812 */ /* 0x000fe2000782c0ff */
[----:B------:R-:W-:Y:S01]  /*0fb0*/  FFMA R11, R8, R11, R15 ;  /* 0x0000000b080b7223 */ /* 0x000fe2000000000f */
[----:B------:R-:W2:Y:S01]  /*0fc0*/  MUFU.RCP R18, R18 ;  /* 0x0000001200127308 */ /* 0x000ea20000001000 */
[----:B------:R-:W-:Y:S01]  /*0fd0*/  @!P3 FMUL R7, R7, 16777216 ;  /* 0x4b8000000707b820 */ /* 0x000fe20000400000 */
[----:B------:R-:W-:Y:S02]  /*0fe0*/  FSETP.NEU.AND P3, PT, R9, RZ, PT ;  /* 0x000000ff0900720b */ /* 0x000fe40003f6d000 */
[----:B------:R-:W3:Y:S01]  /*0ff0*/  SHFL.BFLY PT, R6, R11, 0x1, 0x1f ;  /* 0x0c201f000b067f89 */ /* 0x000ee200000e0000 */
[----:B------:R-:W-:Y:S02]  /*1000*/  ISETP.LT.AND P1, PT, R24, 0x8, !P1 ;  /* 0x000000081800780c */ /* 0x000fe40004f21270 */
[----:B------:R-:W-:Y:S01]  /*1010*/  LEA.HI R8, R14, R14, RZ, 0x1 ;  /* 0x0000000e0e087211 */ /* 0x000fe200078f08ff */
[----:B--2---:R-:W-:-:S10]  /*1020*/  FMUL R7, R18, R7 ;  /* 0x0000000712077220 */ /* 0x004fd40000400000 */
[----:B------:R2:W-:Y:S01]  /*1030*/  @P1 STS [R16+UR4+0x40], R9 ;  /* 0x0000400910001988 */ /* 0x0005e20008000804 */
[----:B------:R-:W-:Y:S01]  /*1040*/  FSEL R7, R7, RZ, P3 ;  /* 0x000000ff07077208 */ /* 0x000fe20001800000 */
[----:B-1----:R-:W-:-:S04]  /*1050*/  FADD R0, -R5, R0 ;  /* 0x0000000005007221 */ /* 0x002fc80000000100 */
[----:B------:R-:W-:Y:S01]  /*1060*/  FMUL R15, R0, R0 ;  /* 0x00000000000f7220 */ /* 0x000fe20000400000 */
[----:B---3--:R-:W-:-:S03]  /*1070*/  FADD R6, R11, R6 ;  /* 0x000000060b067221 */ /* 0x008fc60000000000 */
[----:B------:R-:W-:Y:S01]  /*1080*/  FMUL R4, R4, R15 ;  /* 0x0000000f04047220 */ /* 0x000fe20000400000 */
[----:B------:R-:W-:Y:S01]  /*1090*/  FFMA R15, R0, R7, R5 ;  /* 0x00000007000f7223 */ /* 0x000fe20000000005 */
[----:B------:R-:W-:Y:S02]  /*10a0*/  SHF.R.S32.HI R11, RZ, 0x1, R8 ;  /* 0x00000001ff0b7819 */ /* 0x000fe40000011408 */
[----:B------:R-:W-:Y:S01]  /*10b0*/  FFMA R17, R7, R4, R6 ;  /* 0x0000000407117223 */ /* 0x000fe20000000006 */
[C---:B--2---:R-:W-:Y:S01]  /*10c0*/  LOP3.LUT R9, R8.reuse, 0x7ffffffe, RZ, 0xc0, !PT ;  /* 0x7ffffffe08097812 */ /* 0x044fe200078ec0ff */
[----:B------:R-:W-:Y:S01]  /*10d0*/  @P1 STS [R16+UR4], R15 ;  /* 0x0000000f10001988 */ /* 0x000fe20008000804 */
[----:B------:R-:W-:Y:S01]  /*10e0*/  LEA.HI R6, R8, R11, RZ, 0x1 ;  /* 0x0000000b08067211 */ /* 0x000fe200078f08ff */
[----:B------:R-:W1:Y:S01]  /*10f0*/  LDC.64 R4, c[0x0][0x230] ;  /* 0x00008c00ff047b82 */ /* 0x000e620000000a00 */
[----:B------:R-:W-:Y:S01]  /*1100*/  IADD3 R9, -R9, R14, RZ ;  /* 0x0000000e09097210 */ /* 0x000fe20007ffe1ff */
[----:B------:R2:W-:Y:S01]  /*1110*/  @P1 STS [R16+UR4+0x20], R17 ;  /* 0x0000201110001988 */ /* 0x0005e20008000804 */
[----:B------:R-:W-:-:S05]  /*1120*/  LOP3.LUT R10, R6, 0xfffffffe, RZ, 0xc0, !PT ;  /* 0xfffffffe060a7812 */ /* 0x000fca00078ec0ff */
[----:B------:R-:W-:Y:S01]  /*1130*/  BAR.SYNC.DEFER_BLOCKING 0x0 ;  /* 0x0000000000007b1d */ /* 0x000fe20000010000 */
[----:B------:R-:W-:Y:S02]  /*1140*/  IADD3 R10, R11, -R10, RZ ;  /* 0x8000000a0b0a7210 */ /* 0x000fe40007ffe0ff */
[----:B------:R-:W-:Y:S02]  /*1150*/  SHF.R.S32.HI R11, RZ, 0x1f, R14 ;  /* 0x0000001fff0b7819 */ /* 0x000fe4000001140e */
[----:B------:R-:W-:-:S03]  /*1160*/  LOP3.LUT P1, RZ, R24, 0xff, RZ, 0xc0, !PT ;  /* 0x000000ff18ff7812 */ /* 0x000fc6000782c0ff */
[----:B------:R-:W3:Y:S01]  /*1170*/  LDC.64 R6, c[0x0][0x238] ;  /* 0x00008e00ff067b82 */ /* 0x000ee20000000a00 */
[----:B--2---:R-:W-:Y:S01]  /*1180*/  HFMA2.MMA R17, -RZ, RZ, 0.8330078125, -0.052093505859375 ;  /* 0x3aaaaaabff117435 */ /* 0x004fe200000001ff */
[----:B------:R-:W-:Y:S02]  /*1190*/  LEA.HI R15, R11, R14, RZ, 0x2 ;  /* 0x0000000e0b0f7211 */ /* 0x000fe400078f10ff */
[----:B------:R-:W-:Y:S02]  /*11a0*/  LEA R16, R9, R10, 0x1 ;  /* 0x0000000a09107211 */ /* 0x000fe400078e08ff */
[----:B------:R-:W-:Y:S02]  /*11b0*/  ISETP.LT.AND P1, PT, R14, 0x10, !P1 ;  /* 0x000000100e00780c */ /* 0x000fe40004f21270 */
[----:B------:R-:W2:Y:S01]  /*11c0*/  LDC.64 R10, c[0x0][0x220] ;  /* 0x00008800ff0a7b82 */ /* 0x000ea20000000a00 */
[----:B------:R-:W-:-:S04]  /*11d0*/  LOP3.LUT R15, R15, 0xfffffffc, RZ, 0xc0, !PT ;  /* 0xfffffffc0f0f7812 */ /* 0x000fc800078ec0ff */
[----:B------:R-:W-:-:S03]  /*11e0*/  IADD3 R15, R16, R15, RZ ;  /* 0x0000000f100f7210 */ /* 0x000fc60007ffe0ff */
[----:B------:R-:W4:Y:S01]  /*11f0*/  LDC.64 R8, c[0x0][0x228] ;  /* 0x00008a00ff087b82 */ /* 0x000f220000000a00 */
[----:B------:R-:W5:Y:S01]  /*1200*/  LDS R18, [UR4+0x20] ;  /* 0x00002004ff127984 */ /* 0x000f620008000800 */
[C---:B-1----:R-:W-:Y:S01]  /*1210*/  IMAD.WIDE R20, R15.reuse, 0x4, R4 ;  /* 0x000000040f147825 */ /* 0x042fe200078e0204 */
[----:B------:R-:W-:Y:S02]  /*1220*/  CS2R R4, SRZ ;  /* 0x0000000000047805 */ /* 0x000fe4000001ff00 */
[----:B------:R-:W1:Y:S01]  /*1230*/  LDS R0, [UR4] ;  /* 0x00000004ff007984 */ /* 0x000e620008000800 */
[----:B---3--:R-:W-:Y:S01]  /*1240*/  IMAD.WIDE R22, R15, 0x4, R6 ;  /* 0x000000040f167825 */ /* 0x008fe200078e0206 */
[----:B------:R-:W-:-:S03]  /*1250*/  CS2R R6, SRZ ;  /* 0x0000000000067805 */ /* 0x000fc6000001ff00 */
[----:B-----5:R-:W-:-:S04]  /*1260*/  FFMA R18, R18, R17, 9.9999999747524270788e-07 ;  /* 0x358637bd12127423 */ /* 0x020fc80000000011 */
[----:B------:R-:W3:Y:S01]  /*1270*/  MUFU.RSQ R14, R18 ;  /* 0x00000012000e7308 */ /* 0x000ee20000001400 */
[----:B-1----:R1:W-:Y:S01]  /*1280*/  @P1 STG.E desc[UR6][R20.64], R0 ;  /* 0x0000000014001986 */ /* 0x0023e2000c101906 */
[----:B------:R-:W-:Y:S01]  /*1290*/  CS2R R16, SRZ ;  /* 0x0000000000107805 */ /* 0x000fe2000001ff00 */
[C---:B--2---:R-:W-:Y:S01]  /*12a0*/  IMAD.WIDE.U32 R24, R13.reuse, 0x4, R10 ;  /* 0x000000040d187825 */ /* 0x044fe200078e000a */
[----:B------:R-:W-:Y:S01]  /*12b0*/  CS2R R10, SRZ ;  /* 0x00000000000a7805 */ /* 0x000fe2000001ff00 */
[----:B---3--:R2:W-:Y:S04]  /*12c0*/  @P1 STG.E desc[UR6][R22.64], R14 ;  /* 0x0000000e16001986 */ /* 0x0085e8000c101906 */
[----:B------:R3:W5:Y:S01]  /*12d0*/  @P0 LDG.E.EF.128 R4, desc[UR6][R2.64] ;  /* 0x0000000602040981 */ /* 0x000762000c0e1d00 */
[----:B------:R-:W-:Y:S01]  /*12e0*/  CS2R R18, SRZ ;  /* 0x0000000000127805 */ /* 0x000fe2000001ff00 */
[----:B----4-:R-:W-:Y:S01]  /*12f0*/  IMAD.WIDE.U32 R26, R13, 0x4, R8 ;  /* 0x000000040d1a7825 */ /* 0x010fe200078e0008 */
[----:B------:R-:W-:-:S04]  /*1300*/  CS2R R8, SRZ ;  /* 0x0000000000087805 */ /* 0x000fc8000001ff00 */
[----:B------:R-:W4:Y:S01]  /*1310*/  @!P2 LDG.E.EL.128 R16, desc[UR6][R24.64] ;  /* 0x000000061810a981 */ /* 0x000f22000c2e1d00 */
[----:B---3--:R-:W3:Y:S03]  /*1320*/  LDC.64 R2, c[0x0][0x240] ;  /* 0x00009000ff027b82 */ /* 0x008ee60000000a00 */
[----:B------:R-:W4:Y:S01]  /*1330*/  @!P2 LDG.E.EL.128 R8, desc[UR6][R26.64] ;  /* 0x000000061a08a981 */ /* 0x000f22000c2e1d00 */
[----:B---3--:R-:W-:Y:S01]  /*1340*/  IMAD.WIDE R2, R12, 0x4, R2 ;  /* 0x000000040c027825 */ /* 0x008fe200078e0202 */
[----:B-----5:R-:W-:Y:S02]  /*1350*/  SEL R13, R4, RZ, P0 ;  /* 0x000000ff040d7207 */ /* 0x020fe40000000000 */
[----:B------:R-:W-:Y:S02]  /*1360*/  SEL R15, R5, RZ, P0 ;  /* 0x000000ff050f7207 */ /* 0x000fe40000000000 */
[----:B-1----:R-:W-:Y:S01]  /*1370*/  SEL R21, R6, RZ, P0 ;  /* 0x000000ff06157207 */ /* 0x002fe20000000000 */
[C---:B------:R-:W-:Y:S01]  /*1380*/  FADD R5, -R0.reuse, R13 ;  /* 0x0000000d00057221 */ /* 0x040fe20000000100 */
[----:B--2---:R-:W-:Y:S01]  /*1390*/  SEL R23, R7, RZ, P0 ;  /* 0x000000ff07177207 */ /* 0x004fe20000000000 */
[----:B------:R-:W-:-:S02]  /*13a0*/  FADD R7, -R0, R15 ;  /* 0x0000000f00077221 */ /* 0x000fc40000000100 */
[----:B------:R-:W-:Y:S01]  /*13b0*/  FADD R13, -R0, R21 ;  /* 0x00000015000d7221 */ /* 0x000fe20000000100 */
[----:B------:R-:W-:Y:S01]  /*13c0*/  FMUL R21, R14, R5 ;  /* 0x000000050e157220 */ /* 0x000fe20000400000 */
[----:B------:R-:W-:Y:S01]  /*13d0*/  FADD R15, -R0, R23 ;  /* 0x00000017000f7221 */ /* 0x000fe20000000100 */
[C---:B------:R-:W-:Y:S01]  /*13e0*/  FMUL R0, R14.reuse, R7 ;  /* 0x000000070e007220 */ /* 0x040fe20000400000 */
[----:B------:R-:W-:Y:S01]  /*13f0*/  FMUL R13, R14, R13 ;  /* 0x0000000d0e0d7220 */ /* 0x000fe20000400000 */
[----:B----4-:R-:W-:Y:S01]  /*1400*/  SEL R4, R8, RZ, !P2 ;  /* 0x000000ff08047207 */ /* 0x010fe20005000000 */
[----:B------:R-:W-:Y:S01]  /*1410*/  FMUL R14, R14, R15 ;  /* 0x0000000f0e0e7220 */ /* 0x000fe20000400000 */
[----:B------:R-:W-:Y:S02]  /*1420*/  SEL R15, R16, RZ, !P2 ;  /* 0x000000ff100f7207 */ /* 0x000fe40005000000 */
[----:B------:R-:W-:Y:S02]  /*1430*/  SEL R16, R17, RZ, !P2 ;  /* 0x000000ff11107207 */ /* 0x000fe40005000000 */
[----:B------:R-:W-:Y:S01]  /*1440*/  SEL R17, R18, RZ, !P2 ;  /* 0x000000ff12117207 */ /* 0x000fe20005000000 */
[----:B------:R-:W-:Y:S01]  /*1450*/  FFMA R4, R15, R21, R4 ;  /* 0x000000150f047223 */ /* 0x000fe20000000004 */
[----:B------:R-:W-:-:S02]  /*1460*/  SEL R18, R19, RZ, !P2 ;  /* 0x000000ff13127207 */ /* 0x000fc40005000000 */
[----:B------:R-:W-:Y:S02]  /*1470*/  SEL R5, R9, RZ, !P2 ;  /* 0x000000ff09057207 */ /* 0x000fe40005000000 */
[----:B------:R-:W-:Y:S02]  /*1480*/  SEL R6, R10, RZ, !P2 ;  /* 0x000000ff0a067207 */ /* 0x000fe40005000000 */
[----:B------:R-:W-:Y:S01]  /*1490*/  SEL R7, R11, RZ, !P2 ;  /* 0x000000ff0b077207 */ /* 0x000fe20005000000 */
[----:B------:R-:W-:Y:S02]  /*14a0*/  FFMA R5, R16, R0, R5 ;  /* 0x0000000010057223 */ /* 0x000fe40000000005 */
[----:B------:R-:W-:Y:S02]  /*14b0*/  FFMA R6, R17, R13, R6 ;  /* 0x0000000d11067223 */ /* 0x000fe40000000006 */
[----:B------:R-:W-:Y:S01]  /*14c0*/  FFMA R7, R18, R14, R7 ;  /* 0x0000000e12077223 */ /* 0x000fe20000000007 */
[----:B------:R-:W-:Y:S06]  /*14d0*/  @!P0 EXIT ;  /* 0x000000000000894d */ /* 0x000fec0003800000 */
[----:B------:R-:W-:Y:S01]  /*14e0*/  STG.E.128 desc[UR6][R2.64], R4 ;  /* 0x0000000402007986 */ /* 0x000fe2000c101d06 */
[----:B------:R-:W-:Y:S05]  /*14f0*/  EXIT ;  /* 0x000000000000794d */ /* 0x000fea0003800000 */
.L_x_0:
[----:B------:R-:W-:-:S00]  /*1500*/  BRA `(.L_x_0) ;  /* 0xfffffffc00fc7947 */ /* 0x000fc0000383ffff */
[----:B------:R-:W-:-:S00]  /*1510*/  NOP ;  /* 0x0000000000007918 */ /* 0x000fc00000000000 */
        /* <DEDUP_REMOVED lines=14> */
.L_x_1:


//--------------------- .nv.global.init           --------------------------
	.section	.nv.global.init,"aw",@progbits
.nv.global.init:
	.type		_$_str,@object
	.size		_$_str,(.L_0 - _$_str)
_$_str:
        /*0000*/ 	.byte	0x5f, 0x5f, 0x43, 0x55, 0x44, 0x41, 0x5f, 0x46, 0x54, 0x5a, 0x00
.L_0:


//--------------------- .nv.shared.triton_red_fused_convolution_native_layer_norm_32 --------------------------
	.section	.nv.shared.triton_red_fused_convolution_native_layer_norm_32,"aw",@nobits
	.sectionflags	@""
	.align	16
	.zero		1024


//--------------------- .nv.constant0.triton_red_fused_convolution_native_layer_norm_32 --------------------------
	.section	.nv.constant0.triton_red_fused_convolution_native_layer_norm_32,"a",@progbits
	.sectionflags	@""
	.align	4
.nv.constant0.triton_red_fused_convolution_native_layer_norm_32:
	.zero		592
